//
// Generated by NVIDIA NVVM Compiler
//
// Compiler Build ID: CL-36424714
// Cuda compilation tools, release 13.0, V13.0.88
// Based on NVVM 20.0.0
//

.version 9.0
.target sm_100
.address_size 64

	// .globl	_Z17tensor_sum_kernelPfS_
.global .align 4 .b8 self[256];
.global .align 4 .b8 row_sum[32];
.global .align 4 .b8 result[4];

.visible .entry _Z17tensor_sum_kernelPfS_(
	.param .u64 .ptr .align 1 _Z17tensor_sum_kernelPfS__param_0,
	.param .u64 .ptr .align 1 _Z17tensor_sum_kernelPfS__param_1
)
{
	.reg .pred 	%p<10>;
	.reg .b32 	%r<11>;
	.reg .b32 	%f<19>;
	.reg .b64 	%rd<19>;

	ld.param.u64 	%rd2, [_Z17tensor_sum_kernelPfS__param_0];
	ld.param.u64 	%rd3, [_Z17tensor_sum_kernelPfS__param_1];
	mov.u32 	%r3, %tid.y;
	mov.u32 	%r4, %ctaid.y;
	mov.u32 	%r5, %ntid.y;
	mad.lo.s32 	%r1, %r4, %r5, %r3;
	mov.u32 	%r6, %tid.x;
	mov.u32 	%r7, %ctaid.x;
	mov.u32 	%r8, %ntid.x;
	mad.lo.s32 	%r2, %r7, %r8, %r6;
	setp.gt.u32 	%p1, %r1, 7;
	setp.gt.s32 	%p2, %r2, 7;
	mul.wide.u32 	%rd4, %r1, 32;
	mov.u64 	%rd5, self;
	add.s64 	%rd1, %rd5, %rd4;
	or.pred  	%p3, %p1, %p2;
	@%p3 bra 	$L__BB0_2;
	cvta.to.global.u64 	%rd6, %rd2;
	shl.b32 	%r9, %r1, 3;
	add.s32 	%r10, %r9, %r2;
	mul.wide.s32 	%rd7, %r10, 4;
	add.s64 	%rd8, %rd6, %rd7;
	ld.global.f32 	%f1, [%rd8];
	mul.wide.s32 	%rd9, %r2, 4;
	add.s64 	%rd10, %rd1, %rd9;
	st.global.f32 	[%rd10], %f1;
$L__BB0_2:
	setp.gt.u32 	%p4, %r1, 7;
	setp.ne.s32 	%p5, %r2, 0;
	or.pred  	%p6, %p5, %p4;
	@%p6 bra 	$L__BB0_4;
	ld.global.f32 	%f2, [%rd1];
	add.f32 	%f3, %f2, 0f00000000;
	ld.global.f32 	%f4, [%rd1+4];
	add.f32 	%f5, %f3, %f4;
	ld.global.f32 	%f6, [%rd1+8];
	add.f32 	%f7, %f5, %f6;
	ld.global.f32 	%f8, [%rd1+12];
	add.f32 	%f9, %f7, %f8;
	ld.global.f32 	%f10, [%rd1+16];
	add.f32 	%f11, %f9, %f10;
	ld.global.f32 	%f12, [%rd1+20];
	add.f32 	%f13, %f11, %f12;
	ld.global.f32 	%f14, [%rd1+24];
	add.f32 	%f15, %f13, %f14;
	ld.global.f32 	%f16, [%rd1+28];
	add.f32 	%f17, %f15, %f16;
	mul.wide.u32 	%rd11, %r1, 4;
	mov.u64 	%rd12, row_sum;
	add.s64 	%rd13, %rd12, %rd11;
	st.global.f32 	[%rd13], %f17;
$L__BB0_4:
	setp.ne.s32 	%p7, %r1, 0;
	setp.gt.s32 	%p8, %r2, 0;
	or.pred  	%p9, %p7, %p8;
	@%p9 bra 	$L__BB0_6;
	mul.wide.s32 	%rd14, %r2, 4;
	mov.u64 	%rd15, result;
	add.s64 	%rd16, %rd15, %rd14;
	ld.global.f32 	%f18, [%rd16];
	cvta.to.global.u64 	%rd17, %rd3;
	add.s64 	%rd18, %rd17, %rd14;
	st.global.f32 	[%rd18], %f18;
$L__BB0_6:
	ret;

}


// ===== COMPILED SASS (sm_100) =====

	.target	sm_100

	.elftype	@"ET_EXEC"


//--------------------- .note.nv.tkinfo           --------------------------
	.section	.note.nv.tkinfo,"",@"SHT_NOTE"
	.sectionflags	@"SHF_NOTE_NV_TKINFO"
	.tkinfo
        /*0018*/ 	.word	0x00000002
        /*0030*/ 	.string	""
        /*0030*/ 	.string	"ptxas"
        /*0030*/ 	.string	"Cuda compilation tools, release 13.0, V13.0.88"
        /*0030*/ 	.string	"Build cuda_13.0.r13.0/compiler.36424714_0"
        /*0030*/ 	.string	"-arch sm_100 -m 64 "



//--------------------- .note.nv.cuinfo           --------------------------
	.section	.note.nv.cuinfo,"",@"SHT_NOTE"
	.sectionflags	@"SHF_NOTE_NV_CUINFO"
        /*0018*/ 	.short	0x0002
        /*001a*/ 	.short	0x0064
        /*001c*/ 	.short	0x0082
	.zero		2


//--------------------- .nv.info                  --------------------------
	.section	.nv.info,"",@"SHT_CUDA_INFO"
	.align	4


	//----- nvinfo : EIATTR_REGCOUNT
	.align		4
        /*0000*/ 	.byte	0x04, 0x2f
        /*0002*/ 	.short	(.L_4 - .L_3)
	.align		4
.L_3:
        /*0004*/ 	.word	index@(_Z17tensor_sum_kernelPfS_)
        /*0008*/ 	.word	0x00000018


	//----- nvinfo : EIATTR_FRAME_SIZE
	.align		4
.L_4:
        /*000c*/ 	.byte	0x04, 0x11
        /*000e*/ 	.short	(.L_6 - .L_5)
	.align		4
.L_5:
        /*0010*/ 	.word	index@(_Z17tensor_sum_kernelPfS_)
        /*0014*/ 	.word	0x00000000


	//----- nvinfo : EIATTR_MIN_STACK_SIZE
	.align		4
.L_6:
        /*0018*/ 	.byte	0x04, 0x12
        /*001a*/ 	.short	(.L_8 - .L_7)
	.align		4
.L_7:
        /*001c*/ 	.word	index@(_Z17tensor_sum_kernelPfS_)
        /*0020*/ 	.word	0x00000000
.L_8:


//--------------------- .nv.compat                --------------------------
	.section	.nv.compat,"",@"SHT_CUDA_COMPAT_INFO"
	.align	4
        /*0000*/ 	.byte	0x02, 0x09, 0x00, 0x00, 0x02, 0x02, 0x01, 0x00, 0x02, 0x05, 0x05, 0x00, 0x03, 0x07, 0x01, 0x01
        /*0010*/ 	.byte	0x02, 0x03, 0x00, 0x00, 0x02, 0x06, 0x01, 0x00, 0x04, 0x0b, 0x08, 0x00, 0x09, 0x00, 0x00, 0x00
        /*0020*/ 	.byte	0x00, 0x00, 0x00, 0x00


//--------------------- .nv.info._Z17tensor_sum_kernelPfS_ --------------------------
	.section	.nv.info._Z17tensor_sum_kernelPfS_,"",@"SHT_CUDA_INFO"
	.sectionflags	@""
	.align	4


	//----- nvinfo : EIATTR_CUDA_API_VERSION
	.align		4
        /*0000*/ 	.byte	0x04, 0x37
        /*0002*/ 	.short	(.L_10 - .L_9)
.L_9:
        /*0004*/ 	.word	0x00000082


	//----- nvinfo : EIATTR_KPARAM_INFO
	.align		4
.L_10:
        /*0008*/ 	.byte	0x04, 0x17
        /*000a*/ 	.short	(.L_12 - .L_11)
.L_11:
        /*000c*/ 	.word	0x00000000
        /*0010*/ 	.short	0x0001
        /*0012*/ 	.short	0x0008
        /*0014*/ 	.byte	0x00, 0xf5, 0x21, 0x00


	//----- nvinfo : EIATTR_KPARAM_INFO
	.align		4
.L_12:
        /*0018*/ 	.byte	0x04, 0x17
        /*001a*/ 	.short	(.L_14 - .L_13)
.L_13:
        /*001c*/ 	.word	0x00000000
        /*0020*/ 	.short	0x0000
        /*0022*/ 	.short	0x0000
        /*0024*/ 	.byte	0x00, 0xf5, 0x21, 0x00


	//----- nvinfo : EIATTR_SPARSE_MMA_MASK
	.align		4
.L_14:
        /*0028*/ 	.byte	0x03, 0x50
        /*002a*/ 	.short	0x0000


	//----- nvinfo : EIATTR_MAXREG_COUNT
	.align		4
        /*002c*/ 	.byte	0x03, 0x1b
        /*002e*/ 	.short	0x00ff


	//----- nvinfo : EIATTR_MERCURY_ISA_VERSION
	.align		4
        /*0030*/ 	.byte	0x03, 0x5f
        /*0032*/ 	.short	0x0101


	//----- nvinfo : EIATTR_VRC_CTA_INIT_COUNT
	.align		4
        /*0034*/ 	.byte	0x02, 0x4a
	.zero		1
	.zero		1


	//----- nvinfo : EIATTR_EXIT_INSTR_OFFSETS
	.align		4
        /*0038*/ 	.byte	0x04, 0x1c
        /*003a*/ 	.short	(.L_16 - .L_15)


	//   ....[0]....
.L_15:
        /*003c*/ 	.word	0x000002e0


	//   ....[1]....
        /*0040*/ 	.word	0x00000350


	//----- nvinfo : EIATTR_CRS_STACK_SIZE
	.align		4
.L_16:
        /*0044*/ 	.byte	0x04, 0x1e
        /*0046*/ 	.short	(.L_18 - .L_17)
.L_17:
        /*0048*/ 	.word	0x00000000


	//----- nvinfo : EIATTR_CBANK_PARAM_SIZE
	.align		4
.L_18:
        /*004c*/ 	.byte	0x03, 0x19
        /*004e*/ 	.short	0x0010


	//----- nvinfo : EIATTR_PARAM_CBANK
	.align		4
        /*0050*/ 	.byte	0x04, 0x0a
        /*0052*/ 	.short	(.L_20 - .L_19)
	.align		4
.L_19:
        /*0054*/ 	.word	index@(.nv.constant0._Z17tensor_sum_kernelPfS_)
        /*0058*/ 	.short	0x0380
        /*005a*/ 	.short	0x0010


	//----- nvinfo : EIATTR_SW_WAR
	.align		4
.L_20:
        /*005c*/ 	.byte	0x04, 0x36
        /*005e*/ 	.short	(.L_22 - .L_21)
.L_21:
        /*0060*/ 	.word	0x00000008
.L_22:


//--------------------- .nv.callgraph             --------------------------
	.section	.nv.callgraph,"",@"SHT_CUDA_CALLGRAPH"
	.align	4
	.sectionentsize	8
	.align		4
        /*0000*/ 	.word	0x00000000
	.align		4
        /*0004*/ 	.word	0xffffffff
	.align		4
        /*0008*/ 	.word	0x00000000
	.align		4
        /*000c*/ 	.word	0xfffffffe
	.align		4
        /*0010*/ 	.word	0x00000000
	.align		4
        /*0014*/ 	.word	0xfffffffd
	.align		4
        /*0018*/ 	.word	0x00000000
	.align		4
        /*001c*/ 	.word	0xfffffffc


//--------------------- .nv.constant4             --------------------------
	.section	.nv.constant4,"a",@progbits
	.align	8
	.align		8
.nv.constant4:
        /*0000*/ 	.dword	self
	.align		8
        /*0008*/ 	.dword	row_sum
	.align		8
        /*0010*/ 	.dword	result


//--------------------- .text._Z17tensor_sum_kernelPfS_ --------------------------
	.section	.text._Z17tensor_sum_kernelPfS_,"ax",@progbits
	.align	128
        .global         _Z17tensor_sum_kernelPfS_
        .type           _Z17tensor_sum_kernelPfS_,@function
        .size           _Z17tensor_sum_kernelPfS_,(.L_x_3 - _Z17tensor_sum_kernelPfS_)
        .other          _Z17tensor_sum_kernelPfS_,@"STO_CUDA_ENTRY STV_DEFAULT"
_Z17tensor_sum_kernelPfS_:
.text._Z17tensor_sum_kernelPfS_:
[----:B------:R-:W-:Y:S01]  /*0000*/  LDC R1, c[0x0][0x37c] ;  /* 0x0000df00ff017b82 */ /* 0x000fe20000000800 */
[----:B------:R-:W0:Y:S07]  /*0010*/  S2R R0, SR_TID.X ;  /* 0x0000000000007919 */ /* 0x000e2e0000002100 */
[----:B------:R-:W1:Y:S01]  /*0020*/  LDC R2, c[0x0][0x364] ;  /* 0x0000d900ff027b82 */ /* 0x000e620000000800 */
[----:B------:R-:W1:Y:S07]  /*0030*/  S2R R5, SR_TID.Y ;  /* 0x0000000000057919 */ /* 0x000e6e0000002200 */
[----:B------:R-:W0:Y:S08]  /*0040*/  S2UR UR5, SR_CTAID.X ;  /* 0x00000000000579c3 */ /* 0x000e300000002500 */
[----:B------:R-:W0:Y:S08]  /*0050*/  LDC R3, c[0x0][0x360] ;  /* 0x0000d800ff037b82 */ /* 0x000e300000000800 */
[----:B------:R-:W1:Y:S01]  /*0060*/  S2UR UR4, SR_CTAID.Y ;  /* 0x00000000000479c3 */ /* 0x000e620000002600 */
[----:B0-----:R-:W-:-:S05]  /*0070*/  IMAD R0, R3, UR5, R0 ;  /* 0x0000000503007c24 */ /* 0x001fca000f8e0200 */
[----:B------:R-:W-:Y:S01]  /*0080*/  ISETP.GT.AND P0, PT, R0, 0x7, PT ;  /* 0x000000070000780c */ /* 0x000fe20003f04270 */
[----:B-1----:R-:W-:Y:S01]  /*0090*/  IMAD R5, R2, UR4, R5 ;  /* 0x0000000402057c24 */ /* 0x002fe2000f8e0205 */
[----:B------:R-:W0:Y:S04]  /*00a0*/  LDCU.64 UR4, c[0x0][0x358] ;  /* 0x00006b00ff0477ac */ /* 0x000e280008000a00 */
[----:B------:R-:W-:-:S13]  /*00b0*/  ISETP.GT.U32.OR P0, PT, R5, 0x7, P0 ;  /* 0x000000070500780c */ /* 0x000fda0000704470 */
[----:B------:R-:W1:Y:S01]  /*00c0*/  @!P0 LDC.64 R2, c[0x0][0x380] ;  /* 0x0000e000ff028b82 */ /* 0x000e620000000a00 */
[----:B------:R-:W-:-:S05]  /*00d0*/  @!P0 LEA R7, R5, R0, 0x3 ;  /* 0x0000000005078211 */ /* 0x000fca00078e18ff */
[----:B-1----:R-:W-:Y:S02]  /*00e0*/  @!P0 IMAD.WIDE R2, R7, 0x4, R2 ;  /* 0x0000000407028825 */ /* 0x002fe400078e0202 */
[----:B------:R-:W1:Y:S04]  /*00f0*/  LDC.64 R6, c[0x4][RZ] ;  /* 0x01000000ff067b82 */ /* 0x000e680000000a00 */
[----:B0-----:R-:W2:Y:S01]  /*0100*/  @!P0 LDG.E R3, desc[UR4][R2.64] ;  /* 0x0000000402038981 */ /* 0x001ea2000c1e1900 */
[----:B------:R-:W-:Y:S01]  /*0110*/  ISETP.GT.U32.AND P2, PT, R5, 0x7, PT ;  /* 0x000000070500780c */ /* 0x000fe20003f44070 */
[----:B------:R-:W-:Y:S01]  /*0120*/  BSSY.RECONVERGENT B0, `(.L_x_0) ;  /* 0x000001b000007945 */ /* 0x000fe20003800200 */
[C---:B------:R-:W-:Y:S02]  /*0130*/  ISETP.GT.AND P1, PT, R0.reuse, RZ, PT ;  /* 0x000000ff0000720c */ /* 0x040fe40003f24270 */
[----:B------:R-:W-:-:S02]  /*0140*/  ISETP.NE.OR P2, PT, R0, RZ, P2 ;  /* 0x000000ff0000720c */ /* 0x000fc40001745670 */
[C---:B------:R-:W-:Y:S01]  /*0150*/  ISETP.NE.OR P1, PT, R5.reuse, RZ, P1 ;  /* 0x000000ff0500720c */ /* 0x040fe20000f25670 */
[----:B-1----:R-:W-:-:S04]  /*0160*/  IMAD.WIDE.U32 R6, R5, 0x20, R6 ;  /* 0x0000002005067825 */ /* 0x002fc800078e0006 */
[----:B------:R-:W-:-:S05]  /*0170*/  @!P0 IMAD.WIDE R8, R0, 0x4, R6 ;  /* 0x0000000400088825 */ /* 0x000fca00078e0206 */
[----:B--2---:R0:W-:Y:S01]  /*0180*/  @!P0 STG.E desc[UR4][R8.64], R3 ;  /* 0x0000000308008986 */ /* 0x0041e2000c101904 */
[----:B------:R-:W-:Y:S05]  /*0190*/  @P2 BRA `(.L_x_1) ;  /* 0x00000000004c2947 */ /* 0x000fea0003800000 */
[----:B------:R-:W2:Y:S04]  /*01a0*/  LDG.E R2, desc[UR4][R6.64] ;  /* 0x0000000406027981 */ /* 0x000ea8000c1e1900 */
[----:B0-----:R-:W3:Y:S04]  /*01b0*/  LDG.E R9, desc[UR4][R6.64+0x4] ;  /* 0x0000040406097981 */ /* 0x001ee8000c1e1900 */
[----:B------:R-:W4:Y:S04]  /*01c0*/  LDG.E R11, desc[UR4][R6.64+0x8] ;  /* 0x00000804060b7981 */ /* 0x000f28000c1e1900 */
[----:B------:R-:W5:Y:S04]  /*01d0*/  LDG.E R13, desc[UR4][R6.64+0xc] ;  /* 0x00000c04060d7981 */ /* 0x000f68000c1e1900 */
[----:B------:R-:W5:Y:S04]  /*01e0*/  LDG.E R15, desc[UR4][R6.64+0x10] ;  /* 0x00001004060f7981 */ /* 0x000f68000c1e1900 */
[----:B------:R-:W5:Y:S04]  /*01f0*/  LDG.E R17, desc[UR4][R6.64+0x14] ;  /* 0x0000140406117981 */ /* 0x000f68000c1e1900 */
[----:B------:R-:W5:Y:S04]  /*0200*/  LDG.E R19, desc[UR4][R6.64+0x18] ;  /* 0x0000180406137981 */ /* 0x000f68000c1e1900 */
[----:B------:R-:W5:Y:S01]  /*0210*/  LDG.E R21, desc[UR4][R6.64+0x1c] ;  /* 0x00001c0406157981 */ /* 0x000f62000c1e1900 */
[----:B--2---:R-:W-:-:S02]  /*0220*/  FADD R4, RZ, R2 ;  /* 0x00000002ff047221 */ /* 0x004fc40000000000 */
[----:B------:R-:W0:Y:S02]  /*0230*/  LDC.64 R2, c[0x4][0x8] ;  /* 0x01000200ff027b82 */ /* 0x000e240000000a00 */
[----:B---3--:R-:W-:-:S04]  /*0240*/  FADD R4, R4, R9 ;  /* 0x0000000904047221 */ /* 0x008fc80000000000 */
[----:B----4-:R-:W-:-:S04]  /*0250*/  FADD R4, R4, R11 ;  /* 0x0000000b04047221 */ /* 0x010fc80000000000 */
[----:B-----5:R-:W-:-:S04]  /*0260*/  FADD R4, R4, R13 ;  /* 0x0000000d04047221 */ /* 0x020fc80000000000 */
[----:B------:R-:W-:-:S04]  /*0270*/  FADD R4, R4, R15 ;  /* 0x0000000f04047221 */ /* 0x000fc80000000000 */
[----:B------:R-:W-:-:S04]  /*0280*/  FADD R4, R4, R17 ;  /* 0x0000001104047221 */ /* 0x000fc80000000000 */
[----:B------:R-:W-:Y:S01]  /*0290*/  FADD R4, R4, R19 ;  /* 0x0000001304047221 */ /* 0x000fe20000000000 */
[----:B0-----:R-:W-:-:S04]  /*02a0*/  IMAD.WIDE.U32 R2, R5, 0x4, R2 ;  /* 0x0000000405027825 */ /* 0x001fc800078e0002 */
[----:B------:R-:W-:-:S05]  /*02b0*/  FADD R21, R4, R21 ;  /* 0x0000001504157221 */ /* 0x000fca0000000000 */
[----:B------:R1:W-:Y:S02]  /*02c0*/  STG.E desc[UR4][R2.64], R21 ;  /* 0x0000001502007986 */ /* 0x0003e4000c101904 */
.L_x_1:
[----:B------:R-:W-:Y:S05]  /*02d0*/  BSYNC.RECONVERGENT B0 ;  /* 0x0000000000007941 */ /* 0x000fea0003800200 */
.L_x_0:
[----:B------:R-:W-:Y:S05]  /*02e0*/  @P1 EXIT ;  /* 0x000000000000194d */ /* 0x000fea0003800000 */
[----:B01----:R-:W0:Y:S08]  /*02f0*/  LDC.64 R2, c[0x4][0x10] ;  /* 0x01000400ff027b82 */ /* 0x003e300000000a00 */
[----:B------:R-:W1:Y:S01]  /*0300*/  LDC.64 R4, c[0x0][0x388] ;  /* 0x0000e200ff047b82 */ /* 0x000e620000000a00 */
[----:B0-----:R-:W-:-:S06]  /*0310*/  IMAD.WIDE R2, R0, 0x4, R2 ;  /* 0x0000000400027825 */ /* 0x001fcc00078e0202 */
[----:B------:R-:W2:Y:S01]  /*0320*/  LDG.E R3, desc[UR4][R2.64] ;  /* 0x0000000402037981 */ /* 0x000ea2000c1e1900 */
[----:B-1----:R-:W-:-:S05]  /*0330*/  IMAD.WIDE R4, R0, 0x4, R4 ;  /* 0x0000000400047825 */ /* 0x002fca00078e0204 */
[----:B--2---:R-:W-:Y:S01]  /*0340*/  STG.E desc[UR4][R4.64], R3 ;  /* 0x0000000304007986 */ /* 0x004fe2000c101904 */
[----:B------:R-:W-:Y:S05]  /*0350*/  EXIT ;  /* 0x000000000000794d */ /* 0x000fea0003800000 */
.L_x_2:
[----:B------:R-:W-:-:S00]  /*0360*/  BRA `(.L_x_2) ;  /* 0xfffffffc00fc7947 */ /* 0x000fc0000383ffff */
[----:B------:R-:W-:-:S00]  /*0370*/  NOP ;  /* 0x0000000000007918 */ /* 0x000fc00000000000 */
        /* <DEDUP_REMOVED lines=8> */
.L_x_3:


//--------------------- .nv.shared.reserved.0     --------------------------
	.section	.nv.shared.reserved.0,"aw",@nobits
	.weak		__nv_reservedSMEM_offset_0_alias
	.size		__nv_reservedSMEM_offset_0_alias, 0, 64
	.other		__nv_reservedSMEM_offset_0_alias,@"STO_CUDA_RESERVED_SHARED STV_DEFAULT"
__nv_reservedSMEM_offset_0_alias:
	.zero		0
	.zero		64


//--------------------- .nv.global                --------------------------
	.section	.nv.global,"aw",@nobits
	.align	4
.nv.global:
	.type		result,@object
	.size		result,(row_sum - result)
result:
	.zero		4
	.type		row_sum,@object
	.size		row_sum,(self - row_sum)
row_sum:
	.zero		32
	.type		self,@object
	.size		self,(.L_0 - self)
self:
	.zero		256
.L_0:


//--------------------- .nv.constant0._Z17tensor_sum_kernelPfS_ --------------------------
	.section	.nv.constant0._Z17tensor_sum_kernelPfS_,"a",@progbits
	.sectionflags	@""
	.align	4
.nv.constant0._Z17tensor_sum_kernelPfS_:
	.zero		912


//--------------------- SYMBOLS --------------------------

	.type		.nv.reservedSmem.offset0,@object
	.size		.nv.reservedSmem.offset0,0x4
